	.headerflags	@"EF_CUDA_TEXMODE_UNIFIED EF_CUDA_64BIT_ADDRESS EF_CUDA_ACCELERATORS EF_CUDA_SM90 EF_CUDA_VIRTUAL_SM(EF_CUDA_SM90)"
	.elftype	@"ET_EXEC"


//--------------------- .nv.info                  --------------------------
	.section	.nv.info,"",@"SHT_CUDA_INFO"
	.align	4


	//----- nvinfo : EIATTR_REGCOUNT
	.align		4
        /*0000*/ 	.byte	0x04, 0x2f
        /*0002*/ 	.short	(.L_3 - .L_2)
	.align		4
.L_2:
        /*0004*/ 	.word	index@(triton_poi_fused__native_batch_norm_legit_no_training_mul_sigmoid_14)
        /*0008*/ 	.word	0x00000013


	//----- nvinfo : EIATTR_MIN_STACK_SIZE
	.align		4
.L_3:
        /*000c*/ 	.byte	0x04, 0x12
        /*000e*/ 	.short	(.L_5 - .L_4)
	.align		4
.L_4:
        /*0010*/ 	.word	index@(triton_poi_fused__native_batch_norm_legit_no_training_mul_sigmoid_14)
        /*0014*/ 	.word	0x00000000


	//----- nvinfo : EIATTR_FRAME_SIZE
	.align		4
.L_5:
        /*0018*/ 	.byte	0x04, 0x11
        /*001a*/ 	.short	(.L_7 - .L_6)
	.align		4
.L_6:
        /*001c*/ 	.word	index@(triton_poi_fused__native_batch_norm_legit_no_training_mul_sigmoid_14)
        /*0020*/ 	.word	0x00000000


	//----- nvinfo : EIATTR_MIN_STACK_SIZE
	.align		4
.L_7:
        /*0024*/ 	.byte	0x04, 0x12
        /*0026*/ 	.short	(.L_9 - .L_8)
	.align		4
.L_8:
        /*0028*/ 	.word	index@(triton_poi_fused__native_batch_norm_legit_no_training_mul_sigmoid_14)
        /*002c*/ 	.word	0x00000000
.L_9:


//--------------------- .nv.info.triton_poi_fused__native_batch_norm_legit_no_training_mul_sigmoid_14 --------------------------
	.section	.nv.info.triton_poi_fused__native_batch_norm_legit_no_training_mul_sigmoid_14,"",@"SHT_CUDA_INFO"
	.sectionflags	@""
	.align	4


	//----- nvinfo : EIATTR_CUDA_API_VERSION
	.align		4
        /*0000*/ 	.byte	0x04, 0x37
        /*0002*/ 	.short	(.L_11 - .L_10)
.L_10:
        /*0004*/ 	.word	0x0000007c


	//----- nvinfo : EIATTR_KPARAM_INFO
	.align		4
.L_11:
        /*0008*/ 	.byte	0x04, 0x17
        /*000a*/ 	.short	(.L_13 - .L_12)
.L_12:
        /*000c*/ 	.word	0x00000000
        /*0010*/ 	.short	0x0006
        /*0012*/ 	.short	0x0030
        /*0014*/ 	.byte	0x00, 0xf0, 0x11, 0x00


	//----- nvinfo : EIATTR_KPARAM_INFO
	.align		4
.L_13:
        /*0018*/ 	.byte	0x04, 0x17
        /*001a*/ 	.short	(.L_15 - .L_14)
.L_14:
        /*001c*/ 	.word	0x00000000
        /*0020*/ 	.short	0x0005
        /*0022*/ 	.short	0x0028
        /*0024*/ 	.byte	0x00, 0xf4, 0x21, 0x00


	//----- nvinfo : EIATTR_KPARAM_INFO
	.align		4
.L_15:
        /*0028*/ 	.byte	0x04, 0x17
        /*002a*/ 	.short	(.L_17 - .L_16)
.L_16:
        /*002c*/ 	.word	0x00000000
        /*0030*/ 	.short	0x0004
        /*0032*/ 	.short	0x0020
        /*0034*/ 	.byte	0x00, 0xf4, 0x21, 0x00


	//----- nvinfo : EIATTR_KPARAM_INFO
	.align		4
.L_17:
        /*0038*/ 	.byte	0x04, 0x17
        /*003a*/ 	.short	(.L_19 - .L_18)
.L_18:
        /*003c*/ 	.word	0x00000000
        /*0040*/ 	.short	0x0003
        /*0042*/ 	.short	0x0018
        /*0044*/ 	.byte	0x00, 0xf4, 0x21, 0x00


	//----- nvinfo : EIATTR_KPARAM_INFO
	.align		4
.L_19:
        /*0048*/ 	.byte	0x04, 0x17
        /*004a*/ 	.short	(.L_21 - .L_20)
.L_20:
        /*004c*/ 	.word	0x00000000
        /*0050*/ 	.short	0x0002
        /*0052*/ 	.short	0x0010
        /*0054*/ 	.byte	0x00, 0xf4, 0x21, 0x00


	//----- nvinfo : EIATTR_KPARAM_INFO
	.align		4
.L_21:
        /*0058*/ 	.byte	0x04, 0x17
        /*005a*/ 	.short	(.L_23 - .L_22)
.L_22:
        /*005c*/ 	.word	0x00000000
        /*0060*/ 	.short	0x0001
        /*0062*/ 	.short	0x0008
        /*0064*/ 	.byte	0x00, 0xf4, 0x21, 0x00


	//----- nvinfo : EIATTR_KPARAM_INFO
	.align		4
.L_23:
        /*0068*/ 	.byte	0x04, 0x17
        /*006a*/ 	.short	(.L_25 - .L_24)
.L_24:
        /*006c*/ 	.word	0x00000000
        /*0070*/ 	.short	0x0000
        /*0072*/ 	.short	0x0000
        /*0074*/ 	.byte	0x00, 0xf4, 0x21, 0x00


	//----- nvinfo : EIATTR_SPARSE_MMA_MASK
	.align		4
.L_25:
        /*0078*/ 	.byte	0x03, 0x50
        /*007a*/ 	.short	0x0000


	//----- nvinfo : EIATTR_MAXREG_COUNT
	.align		4
        /*007c*/ 	.byte	0x03, 0x1b
        /*007e*/ 	.short	0x00ff


	//----- nvinfo : EIATTR_EXIT_INSTR_OFFSETS
	.align		4
        /*0080*/ 	.byte	0x04, 0x1c
        /*0082*/ 	.short	(.L_27 - .L_26)


	//   ....[0]....
.L_26:
        /*0084*/ 	.word	0x000003b0


	//   ....[1]....
        /*0088*/ 	.word	0x000003d0


	//----- nvinfo : EIATTR_REQNTID
	.align		4
.L_27:
        /*008c*/ 	.byte	0x04, 0x10
        /*008e*/ 	.short	(.L_29 - .L_28)
.L_28:
        /*0090*/ 	.word	0x00000080
        /*0094*/ 	.word	0x00000001
        /*0098*/ 	.word	0x00000001


	//----- nvinfo : EIATTR_CBANK_PARAM_SIZE
	.align		4
.L_29:
        /*009c*/ 	.byte	0x03, 0x19
        /*009e*/ 	.short	0x0034


	//----- nvinfo : EIATTR_PARAM_CBANK
	.align		4
        /*00a0*/ 	.byte	0x04, 0x0a
        /*00a2*/ 	.short	(.L_31 - .L_30)
	.align		4
.L_30:
        /*00a4*/ 	.word	index@(.nv.constant0.triton_poi_fused__native_batch_norm_legit_no_training_mul_sigmoid_14)
        /*00a8*/ 	.short	0x0210
        /*00aa*/ 	.short	0x0034


	//----- nvinfo : EIATTR_SW_WAR
	.align		4
.L_31:
        /*00ac*/ 	.byte	0x04, 0x36
        /*00ae*/ 	.short	(.L_33 - .L_32)
.L_32:
        /*00b0*/ 	.word	0x00000008
.L_33:


//--------------------- .nv.callgraph             --------------------------
	.section	.nv.callgraph,"",@"SHT_CUDA_CALLGRAPH"
	.align	4
	.sectionentsize	8
	.align		4
        /*0000*/ 	.word	0x00000000
	.align		4
        /*0004*/ 	.word	0xffffffff
	.align		4
        /*0008*/ 	.word	0x00000000
	.align		4
        /*000c*/ 	.word	0xfffffffe
	.align		4
        /*0010*/ 	.word	0x00000000
	.align		4
        /*0014*/ 	.word	0xfffffffd
	.align		4
        /*0018*/ 	.word	0x00000000
	.align		4
        /*001c*/ 	.word	0xfffffffc


//--------------------- .nv.constant4             --------------------------
	.section	.nv.constant4,"a",@progbits
	.align	8
	.align		8
.nv.constant4:
        /*0000*/ 	.dword	_$_str
	.align		8
        /*0008*/ 	.dword	_$_str_$_2


//--------------------- .text.triton_poi_fused__native_batch_norm_legit_no_training_mul_sigmoid_14 --------------------------
	.section	.text.triton_poi_fused__native_batch_norm_legit_no_training_mul_sigmoid_14,"ax",@progbits
	.align	128
        .global         triton_poi_fused__native_batch_norm_legit_no_training_mul_sigmoid_14
        .type           triton_poi_fused__native_batch_norm_legit_no_training_mul_sigmoid_14,@function
        .size           triton_poi_fused__native_batch_norm_legit_no_training_mul_sigmoid_14,(.L_x_1 - triton_poi_fused__native_batch_norm_legit_no_training_mul_sigmoid_14)
        .other          triton_poi_fused__native_batch_norm_legit_no_training_mul_sigmoid_14,@"STO_CUDA_ENTRY STV_DEFAULT"
triton_poi_fused__native_batch_norm_legit_no_training_mul_sigmoid_14:
.text.triton_poi_fused__native_batch_norm_legit_no_training_mul_sigmoid_14:
[----:B------:R-:W0:Y:S01]  /*0000*/  LDC R1, c[0x0][0x28] ;  /* 0x00000a00ff017b82 */ /* 0x000e220000000800 */
[----:B------:R-:W1:Y:S07]  /*0010*/  S2R R0, SR_TID.X ;  /* 0x0000000000007919 */ /* 0x000e6e0000002100 */
[----:B------:R-:W2:Y:S01]  /*0020*/  LDC.64 R6, c[0x0][0x228] ;  /* 0x00008a00ff067b82 */ /* 0x000ea20000000a00 */
[----:B------:R-:W-:Y:S01]  /*0030*/  CS2R R14, SRZ ;  /* 0x00000000000e7805 */ /* 0x000fe2000001ff00 */
[----:B------:R-:W-:Y:S01]  /*0040*/  ULDC.64 UR4, c[0x0][0x208] ;  /* 0x0000820000047ab9 */ /* 0x000fe20000000a00 */
[----:B------:R-:W3:Y:S05]  /*0050*/  S2R R3, SR_CTAID.X ;  /* 0x0000000000037919 */ /* 0x000eea0000002500 */
[----:B------:R-:W4:Y:S08]  /*0060*/  LDC.64 R4, c[0x0][0x220] ;  /* 0x00008800ff047b82 */ /* 0x000f300000000a00 */
[----:B------:R-:W5:Y:S08]  /*0070*/  LDC.64 R8, c[0x0][0x230] ;  /* 0x00008c00ff087b82 */ /* 0x000f700000000a00 */
[----:B------:R-:W5:Y:S01]  /*0080*/  LDC.64 R10, c[0x0][0x238] ;  /* 0x00008e00ff0a7b82 */ /* 0x000f620000000a00 */
[----:B-1----:R-:W-:-:S02]  /*0090*/  LOP3.LUT R0, R0, 0x7f, RZ, 0xc0, !PT ;  /* 0x0000007f00007812 */ /* 0x002fc400078ec0ff */
[----:B---3--:R-:W-:Y:S02]  /*00a0*/  SHF.R.S32.HI R2, RZ, 0x18, R3 ;  /* 0x00000018ff027819 */ /* 0x008fe40000011403 */
[----:B------:R-:W-:Y:S02]  /*00b0*/  LEA R0, R3, R0, 0x7 ;  /* 0x0000000003007211 */ /* 0x000fe400078e38ff */
[----:B------:R-:W-:Y:S02]  /*00c0*/  SGXT R3, R2, 0x1 ;  /* 0x000000010203781a */ /* 0x000fe40000000200 */
[----:B------:R-:W-:Y:S02]  /*00d0*/  ISETP.GE.AND P0, PT, R0, 0x100, PT ;  /* 0x000001000000780c */ /* 0x000fe40003f06270 */
[----:B------:R-:W-:-:S04]  /*00e0*/  LEA.HI R3, R3, R0, RZ, 0x6 ;  /* 0x0000000003037211 */ /* 0x000fc800078f30ff */
[----:B------:R-:W-:-:S04]  /*00f0*/  LOP3.LUT R3, R3, 0xffffffc0, RZ, 0xc0, !PT ;  /* 0xffffffc003037812 */ /* 0x000fc800078ec0ff */
[----:B------:R-:W-:Y:S02]  /*0100*/  IADD3 R13, R0, -R3, RZ ;  /* 0x80000003000d7210 */ /* 0x000fe40007ffe0ff */
[----:B------:R-:W1:Y:S03]  /*0110*/  LDC.64 R2, c[0x0][0x218] ;  /* 0x00008600ff027b82 */ /* 0x000e660000000a00 */
[----:B--2---:R-:W-:-:S05]  /*0120*/  IMAD.WIDE R6, R13, 0x4, R6 ;  /* 0x000000040d067825 */ /* 0x004fca00078e0206 */
[----:B------:R5:W2:Y:S01]  /*0130*/  @!P0 LDG.E.EL R14, desc[UR4][R6.64] ;  /* 0x00000004060e8981 */ /* 0x000aa2000c2e1900 */
[----:B------:R-:W-:Y:S01]  /*0140*/  HFMA2.MMA R12, -RZ, RZ, 0, 0 ;  /* 0x00000000ff0c7435 */ /* 0x000fe200000001ff */
[----:B----4-:R-:W-:-:S05]  /*0150*/  IMAD.WIDE R4, R13, 0x4, R4 ;  /* 0x000000040d047825 */ /* 0x010fca00078e0204 */
[----:B------:R-:W3:Y:S01]  /*0160*/  @!P0 LDG.E.EL R15, desc[UR4][R4.64] ;  /* 0x00000004040f8981 */ /* 0x000ee2000c2e1900 */
[----:B-----5:R-:W-:-:S04]  /*0170*/  IMAD.WIDE R6, R13, 0x4, R8 ;  /* 0x000000040d067825 */ /* 0x020fc800078e0208 */
[----:B-1----:R-:W-:-:S04]  /*0180*/  IMAD.WIDE R2, R0, 0x4, R2 ;  /* 0x0000000400027825 */ /* 0x002fc800078e0202 */
[----:B0-----:R-:W-:Y:S01]  /*0190*/  IMAD.WIDE R8, R13, 0x4, R10 ;  /* 0x000000040d087825 */ /* 0x001fe200078e020a */
[----:B------:R0:W3:Y:S01]  /*01a0*/  @!P0 LDG.E R12, desc[UR4][R2.64] ;  /* 0x00000004020c8981 */ /* 0x0000e2000c1e1900 */
[----:B------:R-:W-:-:S06]  /*01b0*/  CS2R R10, SRZ ;  /* 0x00000000000a7805 */ /* 0x000fcc000001ff00 */
[----:B------:R-:W4:Y:S04]  /*01c0*/  @!P0 LDG.E.EL R10, desc[UR4][R6.64] ;  /* 0x00000004060a8981 */ /* 0x000f28000c2e1900 */
[----:B------:R-:W4:Y:S01]  /*01d0*/  @!P0 LDG.E.EL R11, desc[UR4][R8.64] ;  /* 0x00000004080b8981 */ /* 0x000f22000c2e1900 */
[----:B------:R-:W-:Y:S01]  /*01e0*/  MOV R16, 0x3e800000 ;  /* 0x3e80000000107802 */ /* 0x000fe20000000f00 */
[----:B--2---:R-:W-:-:S04]  /*01f0*/  FADD R14, R14, 0.0010000000474974513054 ;  /* 0x3a83126f0e0e7421 */ /* 0x004fc80000000000 */
[----:B------:R-:W1:Y:S02]  /*0200*/  MUFU.SQRT R13, R14 ;  /* 0x0000000e000d7308 */ /* 0x000e640000002000 */
[C---:B-1----:R-:W-:Y:S02]  /*0210*/  FSETP.GT.AND P1, PT, R13.reuse, 8.50705917302346158658e+37, PT ;  /* 0x7e8000000d00780b */ /* 0x042fe40003f24000 */
[----:B------:R-:W-:-:S11]  /*0220*/  FSETP.GEU.AND P2, PT, R13, 1.175494350822287508e-38, PT ;  /* 0x008000000d00780b */ /* 0x000fd60003f4e000 */
[----:B------:R-:W-:-:S04]  /*0230*/  @P1 FMUL R13, R13, 0.25 ;  /* 0x3e8000000d0d1820 */ /* 0x000fc80000400000 */
[----:B------:R-:W-:-:S06]  /*0240*/  @!P2 FMUL R13, R13, 16777216 ;  /* 0x4b8000000d0da820 */ /* 0x000fcc0000400000 */
[----:B------:R-:W1:Y:S01]  /*0250*/  MUFU.RCP R13, R13 ;  /* 0x0000000d000d7308 */ /* 0x000e620000001000 */
[----:B0-----:R-:W-:Y:S01]  /*0260*/  FSEL R2, R16, 1, P1 ;  /* 0x3f80000010027808 */ /* 0x001fe20000800000 */
[----:B---3--:R-:W-:-:S04]  /*0270*/  FADD R12, -R15, R12 ;  /* 0x0000000c0f0c7221 */ /* 0x008fc80000000100 */
[----:B------:R-:W-:-:S04]  /*0280*/  @!P2 FMUL R2, R2, 16777216 ;  /* 0x4b8000000202a820 */ /* 0x000fc80000400000 */
[----:B-1----:R-:W-:-:S04]  /*0290*/  FMUL R3, R13, R2 ;  /* 0x000000020d037220 */ /* 0x002fc80000400000 */
[----:B------:R-:W-:-:S04]  /*02a0*/  FMUL R12, R12, R3 ;  /* 0x000000030c0c7220 */ /* 0x000fc80000400000 */
[----:B----4-:R-:W-:-:S04]  /*02b0*/  FFMA R10, R12, R10, R11 ;  /* 0x0000000a0c0a7223 */ /* 0x010fc8000000000b */
[----:B------:R-:W-:-:S04]  /*02c0*/  FADD R2, RZ, -R10 ;  /* 0x8000000aff027221 */ /* 0x000fc80000000000 */
[----:B------:R-:W-:-:S05]  /*02d0*/  FMUL R4, R2, 1.4426950216293334961 ;  /* 0x3fb8aa3b02047820 */ /* 0x000fca0000400000 */
[----:B------:R-:W-:-:S13]  /*02e0*/  FSETP.GEU.AND P1, PT, R4, -126, PT ;  /* 0xc2fc00000400780b */ /* 0x000fda0003f2e000 */
[----:B------:R-:W-:-:S04]  /*02f0*/  @!P1 FMUL R4, R4, 0.5 ;  /* 0x3f00000004049820 */ /* 0x000fc80000400000 */
[----:B------:R-:W0:Y:S02]  /*0300*/  MUFU.EX2 R2, R4 ;  /* 0x0000000400027308 */ /* 0x000e240000000800 */
[----:B0-----:R-:W-:-:S04]  /*0310*/  @!P1 FMUL R2, R2, R2 ;  /* 0x0000000202029220 */ /* 0x001fc80000400000 */
[----:B------:R-:W-:Y:S02]  /*0320*/  FADD R5, R2, 1 ;  /* 0x3f80000002057421 */ /* 0x000fe40000000000 */
[----:B------:R-:W0:Y:S03]  /*0330*/  LDC.64 R2, c[0x0][0x210] ;  /* 0x00008400ff027b82 */ /* 0x000e260000000a00 */
[----:B------:R-:W-:-:S13]  /*0340*/  FSETP.GT.AND P1, PT, R5, 8.50705917302346158658e+37, PT ;  /* 0x7e8000000500780b */ /* 0x000fda0003f24000 */
[----:B------:R-:W-:-:S06]  /*0350*/  @P1 FMUL R5, R5, 0.25 ;  /* 0x3e80000005051820 */ /* 0x000fcc0000400000 */
[----:B------:R-:W1:Y:S01]  /*0360*/  MUFU.RCP R5, R5 ;  /* 0x0000000500057308 */ /* 0x000e620000001000 */
[----:B------:R-:W-:Y:S01]  /*0370*/  FSEL R6, R16, 1, P1 ;  /* 0x3f80000010067808 */ /* 0x000fe20000800000 */
[----:B0-----:R-:W-:-:S04]  /*0380*/  IMAD.WIDE R2, R0, 0x4, R2 ;  /* 0x0000000400027825 */ /* 0x001fc800078e0202 */
[----:B-1----:R-:W-:-:S04]  /*0390*/  FMUL R7, R5, R6 ;  /* 0x0000000605077220 */ /* 0x002fc80000400000 */
[----:B------:R-:W-:Y:S01]  /*03a0*/  FMUL R7, R10, R7 ;  /* 0x000000070a077220 */ /* 0x000fe20000400000 */
[----:B------:R-:W-:Y:S06]  /*03b0*/  @P0 EXIT ;  /* 0x000000000000094d */ /* 0x000fec0003800000 */
[----:B------:R-:W-:Y:S01]  /*03c0*/  STG.E desc[UR4][R2.64], R7 ;  /* 0x0000000702007986 */ /* 0x000fe2000c101904 */
[----:B------:R-:W-:Y:S05]  /*03d0*/  EXIT ;  /* 0x000000000000794d */ /* 0x000fea0003800000 */
.L_x_0:
[----:B------:R-:W-:-:S00]  /*03e0*/  BRA `(.L_x_0) ;  /* 0xfffffffc00fc7947 */ /* 0x000fc0000383ffff */
[----:B------:R-:W-:-:S00]  /*03f0*/  NOP ;  /* 0x0000000000007918 */ /* 0x000fc00000000000 */
        /* <DEDUP_REMOVED lines=8> */
.L_x_1:


//--------------------- .nv.global.init           --------------------------
	.section	.nv.global.init,"aw",@progbits
.nv.global.init:
	.type		_$_str,@object
	.size		_$_str,(_$_str_$_2 - _$_str)
_$_str:
        /*0000*/ 	.byte	0x5f, 0x5f, 0x43, 0x55, 0x44, 0x41, 0x5f, 0x46, 0x54, 0x5a, 0x00
	.type		_$_str_$_2,@object
	.size		_$_str_$_2,(.L_1 - _$_str_$_2)
_$_str_$_2:
        /*000b*/ 	.byte	0x5f, 0x5f, 0x43, 0x55, 0x44, 0x41, 0x5f, 0x50, 0x52, 0x45, 0x43, 0x5f, 0x53, 0x51, 0x52, 0x54
        /*001b*/ 	.byte	0x00
.L_1:


//--------------------- .nv.constant0.triton_poi_fused__native_batch_norm_legit_no_training_mul_sigmoid_14 --------------------------
	.section	.nv.constant0.triton_poi_fused__native_batch_norm_legit_no_training_mul_sigmoid_14,"a",@progbits
	.sectionflags	@""
	.align	4
.nv.constant0.triton_poi_fused__native_batch_norm_legit_no_training_mul_sigmoid_14:
	.zero		580
